	.headerflags	@"EF_CUDA_TEXMODE_UNIFIED EF_CUDA_64BIT_ADDRESS EF_CUDA_ACCELERATORS EF_CUDA_SM90 EF_CUDA_VIRTUAL_SM(EF_CUDA_SM90)"
	.elftype	@"ET_EXEC"


//--------------------- .nv.info                  --------------------------
	.section	.nv.info,"",@"SHT_CUDA_INFO"
	.align	4


	//----- nvinfo : EIATTR_REGCOUNT
	.align		4
        /*0000*/ 	.byte	0x04, 0x2f
        /*0002*/ 	.short	(.L_1 - .L_0)
	.align		4
.L_0:
        /*0004*/ 	.word	index@(triton_poi_fused_convolution_sigmoid_49)
        /*0008*/ 	.word	0x0000000a


	//----- nvinfo : EIATTR_MIN_STACK_SIZE
	.align		4
.L_1:
        /*000c*/ 	.byte	0x04, 0x12
        /*000e*/ 	.short	(.L_3 - .L_2)
	.align		4
.L_2:
        /*0010*/ 	.word	index@(triton_poi_fused_convolution_sigmoid_49)
        /*0014*/ 	.word	0x00000000


	//----- nvinfo : EIATTR_FRAME_SIZE
	.align		4
.L_3:
        /*0018*/ 	.byte	0x04, 0x11
        /*001a*/ 	.short	(.L_5 - .L_4)
	.align		4
.L_4:
        /*001c*/ 	.word	index@(triton_poi_fused_convolution_sigmoid_49)
        /*0020*/ 	.word	0x00000000


	//----- nvinfo : EIATTR_MIN_STACK_SIZE
	.align		4
.L_5:
        /*0024*/ 	.byte	0x04, 0x12
        /*0026*/ 	.short	(.L_7 - .L_6)
	.align		4
.L_6:
        /*0028*/ 	.word	index@(triton_poi_fused_convolution_sigmoid_49)
        /*002c*/ 	.word	0x00000000
.L_7:


//--------------------- .nv.info.triton_poi_fused_convolution_sigmoid_49 --------------------------
	.section	.nv.info.triton_poi_fused_convolution_sigmoid_49,"",@"SHT_CUDA_INFO"
	.sectionflags	@""
	.align	4


	//----- nvinfo : EIATTR_CUDA_API_VERSION
	.align		4
        /*0000*/ 	.byte	0x04, 0x37
        /*0002*/ 	.short	(.L_9 - .L_8)
.L_8:
        /*0004*/ 	.word	0x0000007c


	//----- nvinfo : EIATTR_KPARAM_INFO
	.align		4
.L_9:
        /*0008*/ 	.byte	0x04, 0x17
        /*000a*/ 	.short	(.L_11 - .L_10)
.L_10:
        /*000c*/ 	.word	0x00000000
        /*0010*/ 	.short	0x0002
        /*0012*/ 	.short	0x0010
        /*0014*/ 	.byte	0x00, 0xf0, 0x11, 0x00


	//----- nvinfo : EIATTR_KPARAM_INFO
	.align		4
.L_11:
        /*0018*/ 	.byte	0x04, 0x17
        /*001a*/ 	.short	(.L_13 - .L_12)
.L_12:
        /*001c*/ 	.word	0x00000000
        /*0020*/ 	.short	0x0001
        /*0022*/ 	.short	0x0008
        /*0024*/ 	.byte	0x00, 0xf4, 0x21, 0x00


	//----- nvinfo : EIATTR_KPARAM_INFO
	.align		4
.L_13:
        /*0028*/ 	.byte	0x04, 0x17
        /*002a*/ 	.short	(.L_15 - .L_14)
.L_14:
        /*002c*/ 	.word	0x00000000
        /*0030*/ 	.short	0x0000
        /*0032*/ 	.short	0x0000
        /*0034*/ 	.byte	0x00, 0xf4, 0x21, 0x00


	//----- nvinfo : EIATTR_SPARSE_MMA_MASK
	.align		4
.L_15:
        /*0038*/ 	.byte	0x03, 0x50
        /*003a*/ 	.short	0x0000


	//----- nvinfo : EIATTR_MAXREG_COUNT
	.align		4
        /*003c*/ 	.byte	0x03, 0x1b
        /*003e*/ 	.short	0x00ff


	//----- nvinfo : EIATTR_EXIT_INSTR_OFFSETS
	.align		4
        /*0040*/ 	.byte	0x04, 0x1c
        /*0042*/ 	.short	(.L_17 - .L_16)


	//   ....[0]....
.L_16:
        /*0044*/ 	.word	0x000001b0


	//   ....[1]....
        /*0048*/ 	.word	0x000001d0


	//----- nvinfo : EIATTR_REQNTID
	.align		4
.L_17:
        /*004c*/ 	.byte	0x04, 0x10
        /*004e*/ 	.short	(.L_19 - .L_18)
.L_18:
        /*0050*/ 	.word	0x00000080
        /*0054*/ 	.word	0x00000001
        /*0058*/ 	.word	0x00000001


	//----- nvinfo : EIATTR_CBANK_PARAM_SIZE
	.align		4
.L_19:
        /*005c*/ 	.byte	0x03, 0x19
        /*005e*/ 	.short	0x0014


	//----- nvinfo : EIATTR_PARAM_CBANK
	.align		4
        /*0060*/ 	.byte	0x04, 0x0a
        /*0062*/ 	.short	(.L_21 - .L_20)
	.align		4
.L_20:
        /*0064*/ 	.word	index@(.nv.constant0.triton_poi_fused_convolution_sigmoid_49)
        /*0068*/ 	.short	0x0210
        /*006a*/ 	.short	0x0014


	//----- nvinfo : EIATTR_SW_WAR
	.align		4
.L_21:
        /*006c*/ 	.byte	0x04, 0x36
        /*006e*/ 	.short	(.L_23 - .L_22)
.L_22:
        /*0070*/ 	.word	0x00000008
.L_23:


//--------------------- .nv.callgraph             --------------------------
	.section	.nv.callgraph,"",@"SHT_CUDA_CALLGRAPH"
	.align	4
	.sectionentsize	8
	.align		4
        /*0000*/ 	.word	0x00000000
	.align		4
        /*0004*/ 	.word	0xffffffff
	.align		4
        /*0008*/ 	.word	0x00000000
	.align		4
        /*000c*/ 	.word	0xfffffffe
	.align		4
        /*0010*/ 	.word	0x00000000
	.align		4
        /*0014*/ 	.word	0xfffffffd
	.align		4
        /*0018*/ 	.word	0x00000000
	.align		4
        /*001c*/ 	.word	0xfffffffc


//--------------------- .text.triton_poi_fused_convolution_sigmoid_49 --------------------------
	.section	.text.triton_poi_fused_convolution_sigmoid_49,"ax",@progbits
	.align	128
        .global         triton_poi_fused_convolution_sigmoid_49
        .type           triton_poi_fused_convolution_sigmoid_49,@function
        .size           triton_poi_fused_convolution_sigmoid_49,(.L_x_1 - triton_poi_fused_convolution_sigmoid_49)
        .other          triton_poi_fused_convolution_sigmoid_49,@"STO_CUDA_ENTRY STV_DEFAULT"
triton_poi_fused_convolution_sigmoid_49:
.text.triton_poi_fused_convolution_sigmoid_49:
[----:B------:R-:W0:Y:S02]  /*0000*/  LDC R1, c[0x0][0x28] ;  /* 0x00000a00ff017b82 */ /* 0x000e240000000800 */
[----:B------:R-:W1:Y:S01]  /*0010*/  S2R R0, SR_TID.X ;  /* 0x0000000000007919 */ /* 0x000e620000002100 */
[----:B------:R-:W2:Y:S01]  /*0020*/  LDC.64 R2, c[0x0][0x210] ;  /* 0x00008400ff027b82 */ /* 0x000ea20000000a00 */
[----:B------:R-:W-:Y:S01]  /*0030*/  ULDC.64 UR4, c[0x0][0x208] ;  /* 0x0000820000047ab9 */ /* 0x000fe20000000a00 */
[----:B------:R-:W3:Y:S06]  /*0040*/  S2R R7, SR_CTAID.X ;  /* 0x0000000000077919 */ /* 0x000eec0000002500 */
[----:B------:R-:W4:Y:S01]  /*0050*/  LDC.64 R4, c[0x0][0x218] ;  /* 0x00008600ff047b82 */ /* 0x000f220000000a00 */
[----:B-1----:R-:W-:Y:S01]  /*0060*/  LOP3.LUT R0, R0, 0x7f, RZ, 0xc0, !PT ;  /* 0x0000007f00007812 */ /* 0x002fe200078ec0ff */
[----:B----4-:R-:W4:Y:S03]  /*0070*/  LDG.E R5, desc[UR4][R4.64] ;  /* 0x0000000404057981 */ /* 0x010f26000c1e1900 */
[----:B---3--:R-:W-:Y:S01]  /*0080*/  LEA R7, R7, R0, 0x7 ;  /* 0x0000000007077211 */ /* 0x008fe200078e38ff */
[----:B------:R-:W-:-:S03]  /*0090*/  HFMA2.MMA R0, -RZ, RZ, 0, 0 ;  /* 0x00000000ff007435 */ /* 0x000fc600000001ff */
[C---:B------:R-:W-:Y:S01]  /*00a0*/  ISETP.GE.AND P0, PT, R7.reuse, 0x400, PT ;  /* 0x000004000700780c */ /* 0x040fe20003f06270 */
[----:B--2---:R-:W-:-:S12]  /*00b0*/  IMAD.WIDE R2, R7, 0x4, R2 ;  /* 0x0000000407027825 */ /* 0x004fd800078e0202 */
[----:B------:R-:W4:Y:S02]  /*00c0*/  @!P0 LDG.E R0, desc[UR4][R2.64] ;  /* 0x0000000402008981 */ /* 0x000f24000c1e1900 */
[----:B----4-:R-:W-:-:S04]  /*00d0*/  FADD R0, R5, R0 ;  /* 0x0000000005007221 */ /* 0x010fc80000000000 */
[----:B------:R-:W-:-:S04]  /*00e0*/  FADD R0, RZ, -R0 ;  /* 0x80000000ff007221 */ /* 0x000fc80000000000 */
[----:B------:R-:W-:-:S05]  /*00f0*/  FMUL R0, R0, 1.4426950216293334961 ;  /* 0x3fb8aa3b00007820 */ /* 0x000fca0000400000 */
[----:B------:R-:W-:-:S13]  /*0100*/  FSETP.GEU.AND P1, PT, R0, -126, PT ;  /* 0xc2fc00000000780b */ /* 0x000fda0003f2e000 */
[----:B------:R-:W-:-:S04]  /*0110*/  @!P1 FMUL R0, R0, 0.5 ;  /* 0x3f00000000009820 */ /* 0x000fc80000400000 */
[----:B------:R-:W1:Y:S02]  /*0120*/  MUFU.EX2 R6, R0 ;  /* 0x0000000000067308 */ /* 0x000e640000000800 */
[----:B-1----:R-:W-:-:S04]  /*0130*/  @!P1 FMUL R6, R6, R6 ;  /* 0x0000000606069220 */ /* 0x002fc80000400000 */
[----:B------:R-:W-:-:S05]  /*0140*/  FADD R6, R6, 1 ;  /* 0x3f80000006067421 */ /* 0x000fca0000000000 */
[----:B------:R-:W-:-:S13]  /*0150*/  FSETP.GT.AND P1, PT, R6, 8.50705917302346158658e+37, PT ;  /* 0x7e8000000600780b */ /* 0x000fda0003f24000 */
[----:B------:R-:W-:-:S06]  /*0160*/  @P1 FMUL R6, R6, 0.25 ;  /* 0x3e80000006061820 */ /* 0x000fcc0000400000 */
[----:B------:R-:W1:Y:S01]  /*0170*/  MUFU.RCP R6, R6 ;  /* 0x0000000600067308 */ /* 0x000e620000001000 */
[----:B------:R-:W-:-:S04]  /*0180*/  MOV R5, 0x3e800000 ;  /* 0x3e80000000057802 */ /* 0x000fc80000000f00 */
[----:B------:R-:W-:-:S05]  /*0190*/  FSEL R5, R5, 1, P1 ;  /* 0x3f80000005057808 */ /* 0x000fca0000800000 */
[----:B-1----:R-:W-:Y:S01]  /*01a0*/  FMUL R5, R6, R5 ;  /* 0x0000000506057220 */ /* 0x002fe20000400000 */
[----:B------:R-:W-:Y:S06]  /*01b0*/  @P0 EXIT ;  /* 0x000000000000094d */ /* 0x000fec0003800000 */
[----:B------:R-:W-:Y:S01]  /*01c0*/  STG.E desc[UR4][R2.64], R5 ;  /* 0x0000000502007986 */ /* 0x000fe2000c101904 */
[----:B------:R-:W-:Y:S05]  /*01d0*/  EXIT ;  /* 0x000000000000794d */ /* 0x000fea0003800000 */
.L_x_0:
[----:B------:R-:W-:-:S00]  /*01e0*/  BRA `(.L_x_0) ;  /* 0xfffffffc00fc7947 */ /* 0x000fc0000383ffff */
[----:B------:R-:W-:-:S00]  /*01f0*/  NOP ;  /* 0x0000000000007918 */ /* 0x000fc00000000000 */
        /* <DEDUP_REMOVED lines=8> */
.L_x_1:


//--------------------- .nv.constant0.triton_poi_fused_convolution_sigmoid_49 --------------------------
	.section	.nv.constant0.triton_poi_fused_convolution_sigmoid_49,"a",@progbits
	.sectionflags	@""
	.align	4
.nv.constant0.triton_poi_fused_convolution_sigmoid_49:
	.zero		548
